//
// Generated by NVIDIA NVVM Compiler
//
// Compiler Build ID: CL-36424714
// Cuda compilation tools, release 13.0, V13.0.88
// Based on NVVM 20.0.0
//

.version 9.0
.target sm_100
.address_size 64

	// .globl	_Z9matrixMulP6MatrixS0_S0_

.visible .entry _Z9matrixMulP6MatrixS0_S0_(
	.param .u64 .ptr .align 1 _Z9matrixMulP6MatrixS0_S0__param_0,
	.param .u64 .ptr .align 1 _Z9matrixMulP6MatrixS0_S0__param_1,
	.param .u64 .ptr .align 1 _Z9matrixMulP6MatrixS0_S0__param_2
)
{
	.reg .pred 	%p<12>;
	.reg .b32 	%r<42>;
	.reg .b32 	%f<68>;
	.reg .b64 	%rd<49>;

	ld.param.u64 	%rd9, [_Z9matrixMulP6MatrixS0_S0__param_0];
	ld.param.u64 	%rd8, [_Z9matrixMulP6MatrixS0_S0__param_1];
	ld.param.u64 	%rd10, [_Z9matrixMulP6MatrixS0_S0__param_2];
	cvta.to.global.u64 	%rd1, %rd9;
	cvta.to.global.u64 	%rd2, %rd10;
	mov.u32 	%r21, %tid.x;
	mov.u32 	%r22, %ctaid.x;
	mov.u32 	%r23, %ntid.x;
	mad.lo.s32 	%r1, %r22, %r23, %r21;
	mov.u32 	%r24, %tid.y;
	mov.u32 	%r25, %ctaid.y;
	mov.u32 	%r26, %ntid.y;
	mad.lo.s32 	%r2, %r25, %r26, %r24;
	ld.global.u32 	%r3, [%rd2];
	setp.ge.s32 	%p1, %r1, %r3;
	@%p1 bra 	$L__BB0_15;
	ld.global.u32 	%r27, [%rd2+4];
	setp.ge.s32 	%p2, %r2, %r27;
	@%p2 bra 	$L__BB0_15;
	ld.global.u32 	%r4, [%rd1];
	setp.lt.s32 	%p3, %r4, 1;
	mov.f32 	%f67, 0f00000000;
	@%p3 bra 	$L__BB0_14;
	cvta.to.global.u64 	%rd11, %rd8;
	ld.global.u64 	%rd12, [%rd1+8];
	cvta.to.global.u64 	%rd3, %rd12;
	mul.lo.s32 	%r5, %r4, %r2;
	ld.global.u64 	%rd13, [%rd11+8];
	cvta.to.global.u64 	%rd4, %rd13;
	ld.global.u32 	%r6, [%rd11+4];
	and.b32  	%r7, %r4, 7;
	setp.lt.u32 	%p4, %r4, 8;
	mov.f32 	%f67, 0f00000000;
	mov.b32 	%r40, 0;
	@%p4 bra 	$L__BB0_6;
	and.b32  	%r40, %r4, 2147483640;
	neg.s32 	%r38, %r40;
	shl.b32 	%r10, %r6, 3;
	mul.wide.u32 	%rd14, %r5, 4;
	add.s64 	%rd15, %rd14, %rd3;
	add.s64 	%rd48, %rd15, 16;
	mov.f32 	%f67, 0f00000000;
	mul.wide.s32 	%rd18, %r6, 4;
	mov.u32 	%r37, %r1;
$L__BB0_5:
	.pragma "nounroll";
	ld.global.f32 	%f17, [%rd48+-16];
	mul.wide.s32 	%rd16, %r37, 4;
	add.s64 	%rd17, %rd4, %rd16;
	ld.global.f32 	%f18, [%rd17];
	fma.rn.f32 	%f19, %f17, %f18, %f67;
	ld.global.f32 	%f20, [%rd48+-12];
	add.s64 	%rd19, %rd17, %rd18;
	ld.global.f32 	%f21, [%rd19];
	fma.rn.f32 	%f22, %f20, %f21, %f19;
	ld.global.f32 	%f23, [%rd48+-8];
	add.s64 	%rd20, %rd19, %rd18;
	ld.global.f32 	%f24, [%rd20];
	fma.rn.f32 	%f25, %f23, %f24, %f22;
	ld.global.f32 	%f26, [%rd48+-4];
	add.s64 	%rd21, %rd20, %rd18;
	ld.global.f32 	%f27, [%rd21];
	fma.rn.f32 	%f28, %f26, %f27, %f25;
	ld.global.f32 	%f29, [%rd48];
	add.s64 	%rd22, %rd21, %rd18;
	ld.global.f32 	%f30, [%rd22];
	fma.rn.f32 	%f31, %f29, %f30, %f28;
	ld.global.f32 	%f32, [%rd48+4];
	add.s64 	%rd23, %rd22, %rd18;
	ld.global.f32 	%f33, [%rd23];
	fma.rn.f32 	%f34, %f32, %f33, %f31;
	ld.global.f32 	%f35, [%rd48+8];
	add.s64 	%rd24, %rd23, %rd18;
	ld.global.f32 	%f36, [%rd24];
	fma.rn.f32 	%f37, %f35, %f36, %f34;
	ld.global.f32 	%f38, [%rd48+12];
	add.s64 	%rd25, %rd24, %rd18;
	ld.global.f32 	%f39, [%rd25];
	fma.rn.f32 	%f67, %f38, %f39, %f37;
	add.s32 	%r38, %r38, 8;
	add.s32 	%r37, %r37, %r10;
	add.s64 	%rd48, %rd48, 32;
	setp.ne.s32 	%p5, %r38, 0;
	@%p5 bra 	$L__BB0_5;
$L__BB0_6:
	setp.eq.s32 	%p6, %r7, 0;
	@%p6 bra 	$L__BB0_14;
	and.b32  	%r16, %r4, 3;
	setp.lt.u32 	%p7, %r7, 4;
	@%p7 bra 	$L__BB0_9;
	add.s32 	%r29, %r5, %r40;
	mul.wide.s32 	%rd26, %r29, 4;
	add.s64 	%rd27, %rd3, %rd26;
	ld.global.f32 	%f41, [%rd27];
	mad.lo.s32 	%r30, %r6, %r40, %r1;
	mul.wide.s32 	%rd28, %r30, 4;
	add.s64 	%rd29, %rd4, %rd28;
	ld.global.f32 	%f42, [%rd29];
	fma.rn.f32 	%f43, %f41, %f42, %f67;
	ld.global.f32 	%f44, [%rd27+4];
	mul.wide.s32 	%rd30, %r6, 4;
	add.s64 	%rd31, %rd29, %rd30;
	ld.global.f32 	%f45, [%rd31];
	fma.rn.f32 	%f46, %f44, %f45, %f43;
	ld.global.f32 	%f47, [%rd27+8];
	add.s64 	%rd32, %rd31, %rd30;
	ld.global.f32 	%f48, [%rd32];
	fma.rn.f32 	%f49, %f47, %f48, %f46;
	ld.global.f32 	%f50, [%rd27+12];
	add.s64 	%rd33, %rd32, %rd30;
	ld.global.f32 	%f51, [%rd33];
	fma.rn.f32 	%f67, %f50, %f51, %f49;
	add.s32 	%r40, %r40, 4;
$L__BB0_9:
	setp.eq.s32 	%p8, %r16, 0;
	@%p8 bra 	$L__BB0_14;
	setp.eq.s32 	%p9, %r16, 1;
	@%p9 bra 	$L__BB0_12;
	add.s32 	%r31, %r5, %r40;
	mul.wide.s32 	%rd34, %r31, 4;
	add.s64 	%rd35, %rd3, %rd34;
	ld.global.f32 	%f53, [%rd35];
	mad.lo.s32 	%r32, %r6, %r40, %r1;
	mul.wide.s32 	%rd36, %r32, 4;
	add.s64 	%rd37, %rd4, %rd36;
	ld.global.f32 	%f54, [%rd37];
	fma.rn.f32 	%f55, %f53, %f54, %f67;
	ld.global.f32 	%f56, [%rd35+4];
	mul.wide.s32 	%rd38, %r6, 4;
	add.s64 	%rd39, %rd37, %rd38;
	ld.global.f32 	%f57, [%rd39];
	fma.rn.f32 	%f67, %f56, %f57, %f55;
	add.s32 	%r40, %r40, 2;
$L__BB0_12:
	and.b32  	%r33, %r4, 1;
	setp.eq.b32 	%p10, %r33, 1;
	not.pred 	%p11, %p10;
	@%p11 bra 	$L__BB0_14;
	add.s32 	%r34, %r5, %r40;
	mul.wide.s32 	%rd40, %r34, 4;
	add.s64 	%rd41, %rd3, %rd40;
	ld.global.f32 	%f58, [%rd41];
	mad.lo.s32 	%r35, %r6, %r40, %r1;
	mul.wide.s32 	%rd42, %r35, 4;
	add.s64 	%rd43, %rd4, %rd42;
	ld.global.f32 	%f59, [%rd43];
	fma.rn.f32 	%f67, %f58, %f59, %f67;
$L__BB0_14:
	ld.global.u64 	%rd44, [%rd2+8];
	cvta.to.global.u64 	%rd45, %rd44;
	mad.lo.s32 	%r36, %r3, %r2, %r1;
	mul.wide.s32 	%rd46, %r36, 4;
	add.s64 	%rd47, %rd45, %rd46;
	st.global.f32 	[%rd47], %f67;
$L__BB0_15:
	ret;

}


// ===== COMPILED SASS (sm_100) =====

	.target	sm_100

	.elftype	@"ET_EXEC"


//--------------------- .note.nv.tkinfo           --------------------------
	.section	.note.nv.tkinfo,"",@"SHT_NOTE"
	.sectionflags	@"SHF_NOTE_NV_TKINFO"
	.tkinfo
        /*0018*/ 	.word	0x00000002
        /*0030*/ 	.string	""
        /*0030*/ 	.string	"ptxas"
        /*0030*/ 	.string	"Cuda compilation tools, release 13.0, V13.0.88"
        /*0030*/ 	.string	"Build cuda_13.0.r13.0/compiler.36424714_0"
        /*0030*/ 	.string	"-arch sm_100 -m 64 "



//--------------------- .note.nv.cuinfo           --------------------------
	.section	.note.nv.cuinfo,"",@"SHT_NOTE"
	.sectionflags	@"SHF_NOTE_NV_CUINFO"
        /*0018*/ 	.short	0x0002
        /*001a*/ 	.short	0x0064
        /*001c*/ 	.short	0x0082
	.zero		2


//--------------------- .nv.info                  --------------------------
	.section	.nv.info,"",@"SHT_CUDA_INFO"
	.align	4


	//----- nvinfo : EIATTR_REGCOUNT
	.align		4
        /*0000*/ 	.byte	0x04, 0x2f
        /*0002*/ 	.short	(.L_1 - .L_0)
	.align		4
.L_0:
        /*0004*/ 	.word	index@(_Z9matrixMulP6MatrixS0_S0_)
        /*0008*/ 	.word	0x00000020


	//----- nvinfo : EIATTR_FRAME_SIZE
	.align		4
.L_1:
        /*000c*/ 	.byte	0x04, 0x11
        /*000e*/ 	.short	(.L_3 - .L_2)
	.align		4
.L_2:
        /*0010*/ 	.word	index@(_Z9matrixMulP6MatrixS0_S0_)
        /*0014*/ 	.word	0x00000000


	//----- nvinfo : EIATTR_MIN_STACK_SIZE
	.align		4
.L_3:
        /*0018*/ 	.byte	0x04, 0x12
        /*001a*/ 	.short	(.L_5 - .L_4)
	.align		4
.L_4:
        /*001c*/ 	.word	index@(_Z9matrixMulP6MatrixS0_S0_)
        /*0020*/ 	.word	0x00000000
.L_5:


//--------------------- .nv.compat                --------------------------
	.section	.nv.compat,"",@"SHT_CUDA_COMPAT_INFO"
	.align	4
        /*0000*/ 	.byte	0x02, 0x09, 0x00, 0x00, 0x02, 0x02, 0x01, 0x00, 0x02, 0x05, 0x05, 0x00, 0x03, 0x07, 0x01, 0x01
        /*0010*/ 	.byte	0x02, 0x03, 0x00, 0x00, 0x02, 0x06, 0x01, 0x00, 0x04, 0x0b, 0x08, 0x00, 0x09, 0x00, 0x00, 0x00
        /*0020*/ 	.byte	0x00, 0x00, 0x00, 0x00


//--------------------- .nv.info._Z9matrixMulP6MatrixS0_S0_ --------------------------
	.section	.nv.info._Z9matrixMulP6MatrixS0_S0_,"",@"SHT_CUDA_INFO"
	.sectionflags	@""
	.align	4


	//----- nvinfo : EIATTR_CUDA_API_VERSION
	.align		4
        /*0000*/ 	.byte	0x04, 0x37
        /*0002*/ 	.short	(.L_7 - .L_6)
.L_6:
        /*0004*/ 	.word	0x00000082


	//----- nvinfo : EIATTR_KPARAM_INFO
	.align		4
.L_7:
        /*0008*/ 	.byte	0x04, 0x17
        /*000a*/ 	.short	(.L_9 - .L_8)
.L_8:
        /*000c*/ 	.word	0x00000000
        /*0010*/ 	.short	0x0002
        /*0012*/ 	.short	0x0010
        /*0014*/ 	.byte	0x00, 0xf5, 0x21, 0x00


	//----- nvinfo : EIATTR_KPARAM_INFO
	.align		4
.L_9:
        /*0018*/ 	.byte	0x04, 0x17
        /*001a*/ 	.short	(.L_11 - .L_10)
.L_10:
        /*001c*/ 	.word	0x00000000
        /*0020*/ 	.short	0x0001
        /*0022*/ 	.short	0x0008
        /*0024*/ 	.byte	0x00, 0xf5, 0x21, 0x00


	//----- nvinfo : EIATTR_KPARAM_INFO
	.align		4
.L_11:
        /*0028*/ 	.byte	0x04, 0x17
        /*002a*/ 	.short	(.L_13 - .L_12)
.L_12:
        /*002c*/ 	.word	0x00000000
        /*0030*/ 	.short	0x0000
        /*0032*/ 	.short	0x0000
        /*0034*/ 	.byte	0x00, 0xf5, 0x21, 0x00


	//----- nvinfo : EIATTR_SPARSE_MMA_MASK
	.align		4
.L_13:
        /*0038*/ 	.byte	0x03, 0x50
        /*003a*/ 	.short	0x0000


	//----- nvinfo : EIATTR_MAXREG_COUNT
	.align		4
        /*003c*/ 	.byte	0x03, 0x1b
        /*003e*/ 	.short	0x00ff


	//----- nvinfo : EIATTR_MERCURY_ISA_VERSION
	.align		4
        /*0040*/ 	.byte	0x03, 0x5f
        /*0042*/ 	.short	0x0101


	//----- nvinfo : EIATTR_VRC_CTA_INIT_COUNT
	.align		4
        /*0044*/ 	.byte	0x02, 0x4a
	.zero		1
	.zero		1


	//----- nvinfo : EIATTR_EXIT_INSTR_OFFSETS
	.align		4
        /*0048*/ 	.byte	0x04, 0x1c
        /*004a*/ 	.short	(.L_15 - .L_14)


	//   ....[0]....
.L_14:
        /*004c*/ 	.word	0x000000d0


	//   ....[1]....
        /*0050*/ 	.word	0x00000100


	//   ....[2]....
        /*0054*/ 	.word	0x00000840


	//----- nvinfo : EIATTR_CBANK_PARAM_SIZE
	.align		4
.L_15:
        /*0058*/ 	.byte	0x03, 0x19
        /*005a*/ 	.short	0x0018


	//----- nvinfo : EIATTR_PARAM_CBANK
	.align		4
        /*005c*/ 	.byte	0x04, 0x0a
        /*005e*/ 	.short	(.L_17 - .L_16)
	.align		4
.L_16:
        /*0060*/ 	.word	index@(.nv.constant0._Z9matrixMulP6MatrixS0_S0_)
        /*0064*/ 	.short	0x0380
        /*0066*/ 	.short	0x0018


	//----- nvinfo : EIATTR_SW_WAR
	.align		4
.L_17:
        /*0068*/ 	.byte	0x04, 0x36
        /*006a*/ 	.short	(.L_19 - .L_18)
.L_18:
        /*006c*/ 	.word	0x00000008
.L_19:


//--------------------- .nv.callgraph             --------------------------
	.section	.nv.callgraph,"",@"SHT_CUDA_CALLGRAPH"
	.align	4
	.sectionentsize	8
	.align		4
        /*0000*/ 	.word	0x00000000
	.align		4
        /*0004*/ 	.word	0xffffffff
	.align		4
        /*0008*/ 	.word	0x00000000
	.align		4
        /*000c*/ 	.word	0xfffffffe
	.align		4
        /*0010*/ 	.word	0x00000000
	.align		4
        /*0014*/ 	.word	0xfffffffd
	.align		4
        /*0018*/ 	.word	0x00000000
	.align		4
        /*001c*/ 	.word	0xfffffffc


//--------------------- .text._Z9matrixMulP6MatrixS0_S0_ --------------------------
	.section	.text._Z9matrixMulP6MatrixS0_S0_,"ax",@progbits
	.align	128
        .global         _Z9matrixMulP6MatrixS0_S0_
        .type           _Z9matrixMulP6MatrixS0_S0_,@function
        .size           _Z9matrixMulP6MatrixS0_S0_,(.L_x_5 - _Z9matrixMulP6MatrixS0_S0_)
        .other          _Z9matrixMulP6MatrixS0_S0_,@"STO_CUDA_ENTRY STV_DEFAULT"
_Z9matrixMulP6MatrixS0_S0_:
.text._Z9matrixMulP6MatrixS0_S0_:
[----:B------:R-:W-:Y:S08]  /*0000*/  LDC R1, c[0x0][0x37c] ;  /* 0x0000df00ff017b82 */ /* 0x000ff00000000800 */
[----:B------:R-:W0:Y:S01]  /*0010*/  LDC.64 R14, c[0x0][0x390] ;  /* 0x0000e400ff0e7b82 */ /* 0x000e220000000a00 */
[----:B------:R-:W0:Y:S02]  /*0020*/  LDCU.64 UR4, c[0x0][0x358] ;  /* 0x00006b00ff0477ac */ /* 0x000e240008000a00 */
[----:B0-----:R-:W2:Y:S05]  /*0030*/  LDG.E R0, desc[UR4][R14.64] ;  /* 0x000000040e007981 */ /* 0x001eaa000c1e1900 */
[----:B------:R-:W0:Y:S01]  /*0040*/  S2UR UR6, SR_CTAID.X ;  /* 0x00000000000679c3 */ /* 0x000e220000002500 */
[----:B------:R-:W0:Y:S01]  /*0050*/  S2R R3, SR_TID.X ;  /* 0x0000000000037919 */ /* 0x000e220000002100 */
[----:B------:R-:W1:Y:S06]  /*0060*/  S2R R4, SR_TID.Y ;  /* 0x0000000000047919 */ /* 0x000e6c0000002200 */
[----:B------:R-:W0:Y:S08]  /*0070*/  LDC R2, c[0x0][0x360] ;  /* 0x0000d800ff027b82 */ /* 0x000e300000000800 */
[----:B------:R-:W1:Y:S08]  /*0080*/  S2UR UR7, SR_CTAID.Y ;  /* 0x00000000000779c3 */ /* 0x000e700000002600 */
[----:B------:R-:W1:Y:S01]  /*0090*/  LDC R5, c[0x0][0x364] ;  /* 0x0000d900ff057b82 */ /* 0x000e620000000800 */
[----:B0-----:R-:W-:-:S02]  /*00a0*/  IMAD R3, R2, UR6, R3 ;  /* 0x0000000602037c24 */ /* 0x001fc4000f8e0203 */
[----:B-1----:R-:W-:-:S03]  /*00b0*/  IMAD R2, R5, UR7, R4 ;  /* 0x0000000705027c24 */ /* 0x002fc6000f8e0204 */
[----:B--2---:R-:W-:-:S13]  /*00c0*/  ISETP.GE.AND P0, PT, R3, R0, PT ;  /* 0x000000000300720c */ /* 0x004fda0003f06270 */
[----:B------:R-:W-:Y:S05]  /*00d0*/  @P0 EXIT ;  /* 0x000000000000094d */ /* 0x000fea0003800000 */
[----:B------:R-:W2:Y:S02]  /*00e0*/  LDG.E R5, desc[UR4][R14.64+0x4] ;  /* 0x000004040e057981 */ /* 0x000ea4000c1e1900 */
[----:B--2---:R-:W-:-:S13]  /*00f0*/  ISETP.GE.AND P0, PT, R2, R5, PT ;  /* 0x000000050200720c */ /* 0x004fda0003f06270 */
[----:B------:R-:W-:Y:S05]  /*0100*/  @P0 EXIT ;  /* 0x000000000000094d */ /* 0x000fea0003800000 */
[----:B------:R-:W0:Y:S02]  /*0110*/  LDC.64 R12, c[0x0][0x380] ;  /* 0x0000e000ff0c7b82 */ /* 0x000e240000000a00 */
[----:B0-----:R-:W2:Y:S01]  /*0120*/  LDG.E R5, desc[UR4][R12.64] ;  /* 0x000000040c057981 */ /* 0x001ea2000c1e1900 */
[----:B------:R-:W-:Y:S01]  /*0130*/  HFMA2 R27, -RZ, RZ, 0, 0 ;  /* 0x00000000ff1b7431 */ /* 0x000fe200000001ff */
[----:B--2---:R-:W-:-:S13]  /*0140*/  ISETP.GE.AND P0, PT, R5, 0x1, PT ;  /* 0x000000010500780c */ /* 0x004fda0003f06270 */
[----:B------:R-:W-:Y:S05]  /*0150*/  @!P0 BRA `(.L_x_0) ;  /* 0x0000000400a88947 */ /* 0x000fea0003800000 */
[----:B------:R-:W0:Y:S01]  /*0160*/  LDC.64 R16, c[0x0][0x388] ;  /* 0x0000e200ff107b82 */ /* 0x000e220000000a00 */
[----:B------:R-:W5:Y:S04]  /*0170*/  LDG.E.64 R12, desc[UR4][R12.64+0x8] ;  /* 0x000008040c0c7981 */ /* 0x000f68000c1e1b00 */
[----:B0-----:R0:W5:Y:S04]  /*0180*/  LDG.E R6, desc[UR4][R16.64+0x4] ;  /* 0x0000040410067981 */ /* 0x001168000c1e1900 */
[----:B------:R0:W5:Y:S01]  /*0190*/  LDG.E.64 R10, desc[UR4][R16.64+0x8] ;  /* 0x00000804100a7981 */ /* 0x000162000c1e1b00 */
[C---:B------:R-:W-:Y:S01]  /*01a0*/  ISETP.GE.U32.AND P1, PT, R5.reuse, 0x8, PT ;  /* 0x000000080500780c */ /* 0x040fe20003f26070 */
[----:B------:R-:W-:Y:S01]  /*01b0*/  IMAD R8, R2, R5, RZ ;  /* 0x0000000502087224 */ /* 0x000fe200078e02ff */
[----:B------:R-:W-:-:S02]  /*01c0*/  LOP3.LUT R7, R5, 0x7, RZ, 0xc0, !PT ;  /* 0x0000000705077812 */ /* 0x000fc400078ec0ff */
[----:B------:R-:W-:Y:S02]  /*01d0*/  MOV R27, RZ ;  /* 0x000000ff001b7202 */ /* 0x000fe40000000f00 */
[----:B------:R-:W-:Y:S02]  /*01e0*/  ISETP.NE.AND P0, PT, R7, RZ, PT ;  /* 0x000000ff0700720c */ /* 0x000fe40003f05270 */
[----:B------:R-:W-:-:S05]  /*01f0*/  MOV R9, RZ ;  /* 0x000000ff00097202 */ /* 0x000fca0000000f00 */
[----:B0-----:R-:W-:Y:S06]  /*0200*/  @!P1 BRA `(.L_x_1) ;  /* 0x0000000000bc9947 */ /* 0x001fec0003800000 */
[----:B-----5:R-:W-:Y:S01]  /*0210*/  IMAD.WIDE.U32 R16, R8, 0x4, R12 ;  /* 0x0000000408107825 */ /* 0x020fe200078e000c */
[----:B------:R-:W-:Y:S02]  /*0220*/  LOP3.LUT R9, R5, 0x7ffffff8, RZ, 0xc0, !PT ;  /* 0x7ffffff805097812 */ /* 0x000fe400078ec0ff */
[----:B------:R-:W-:Y:S02]  /*0230*/  MOV R27, RZ ;  /* 0x000000ff001b7202 */ /* 0x000fe40000000f00 */
[----:B------:R-:W-:Y:S02]  /*0240*/  IADD3 R18, P1, PT, R16, 0x10, RZ ;  /* 0x0000001010127810 */ /* 0x000fe40007f3e0ff */
[----:B------:R-:W-:Y:S02]  /*0250*/  MOV R4, R3 ;  /* 0x0000000300047202 */ /* 0x000fe40000000f00 */
[----:B------:R-:W-:Y:S02]  /*0260*/  IADD3.X R19, PT, PT, RZ, R17, RZ, P1, !PT ;  /* 0x00000011ff137210 */ /* 0x000fe40000ffe4ff */
[----:B------:R-:W-:-:S07]  /*0270*/  IADD3 R26, PT, PT, -R9, RZ, RZ ;  /* 0x000000ff091a7210 */ /* 0x000fce0007ffe1ff */
.L_x_2:
[----:B------:R-:W-:Y:S01]  /*0280*/  IMAD.WIDE R24, R4, 0x4, R10 ;  /* 0x0000000404187825 */ /* 0x000fe200078e020a */
[----:B------:R-:W-:Y:S02]  /*0290*/  MOV R16, R18 ;  /* 0x0000001200107202 */ /* 0x000fe40000000f00 */
[----:B------:R-:W-:Y:S02]  /*02a0*/  MOV R17, R19 ;  /* 0x0000001300117202 */ /* 0x000fe40000000f00 */
[----:B------:R-:W2:Y:S04]  /*02b0*/  LDG.E R23, desc[UR4][R24.64] ;  /* 0x0000000418177981 */ /* 0x000ea8000c1e1900 */
[----:B------:R-:W2:Y:S01]  /*02c0*/  LDG.E R22, desc[UR4][R16.64+-0x10] ;  /* 0xfffff00410167981 */ /* 0x000ea2000c1e1900 */
[----:B------:R-:W-:-:S05]  /*02d0*/  IMAD.WIDE R18, R6, 0x4, R24 ;  /* 0x0000000406127825 */ /* 0x000fca00078e0218 */
[----:B------:R2:W3:Y:S01]  /*02e0*/  LDG.E R29, desc[UR4][R18.64] ;  /* 0x00000004121d7981 */ /* 0x0004e2000c1e1900 */
[----:B------:R-:W-:-:S05]  /*02f0*/  IMAD.WIDE R20, R6, 0x4, R18 ;  /* 0x0000000406147825 */ /* 0x000fca00078e0212 */
[----:B------:R-:W4:Y:S04]  /*0300*/  LDG.E R28, desc[UR4][R20.64] ;  /* 0x00000004141c7981 */ /* 0x000f28000c1e1900 */
[----:B------:R-:W3:Y:S01]  /*0310*/  LDG.E R18, desc[UR4][R16.64+-0xc] ;  /* 0xfffff40410127981 */ /* 0x000ee2000c1e1900 */
[----:B--2---:R-:W-:-:S03]  /*0320*/  FFMA R19, R22, R23, R27 ;  /* 0x0000001716137223 */ /* 0x004fc6000000001b */
[----:B------:R-:W4:Y:S01]  /*0330*/  LDG.E R27, desc[UR4][R16.64+-0x8] ;  /* 0xfffff804101b7981 */ /* 0x000f22000c1e1900 */
[----:B------:R-:W-:-:S03]  /*0340*/  IMAD.WIDE R22, R6, 0x4, R20 ;  /* 0x0000000406167825 */ /* 0x000fc600078e0214 */
[----:B------:R-:W2:Y:S01]  /*0350*/  LDG.E R20, desc[UR4][R16.64+-0x4] ;  /* 0xfffffc0410147981 */ /* 0x000ea2000c1e1900 */
[----:B------:R-:W-:-:S04]  /*0360*/  IMAD.WIDE R24, R6, 0x4, R22 ;  /* 0x0000000406187825 */ /* 0x000fc800078e0216 */
[----:B---3--:R-:W-:Y:S02]  /*0370*/  FFMA R18, R18, R29, R19 ;  /* 0x0000001d12127223 */ /* 0x008fe40000000013 */
[----:B------:R-:W2:Y:S02]  /*0380*/  LDG.E R29, desc[UR4][R22.64] ;  /* 0x00000004161d7981 */ /* 0x000ea4000c1e1900 */
[----:B----4-:R-:W-:Y:S02]  /*0390*/  FFMA R21, R27, R28, R18 ;  /* 0x0000001c1b157223 */ /* 0x010fe40000000012 */
[----:B------:R-:W3:Y:S04]  /*03a0*/  LDG.E R27, desc[UR4][R16.64] ;  /* 0x00000004101b7981 */ /* 0x000ee8000c1e1900 */
[----:B------:R-:W3:Y:S01]  /*03b0*/  LDG.E R28, desc[UR4][R24.64] ;  /* 0x00000004181c7981 */ /* 0x000ee2000c1e1900 */
[----:B------:R-:W-:-:S04]  /*03c0*/  IMAD.WIDE R18, R6, 0x4, R24 ;  /* 0x0000000406127825 */ /* 0x000fc800078e0218 */
[----:B--2---:R-:W-:Y:S01]  /*03d0*/  FFMA R29, R20, R29, R21 ;  /* 0x0000001d141d7223 */ /* 0x004fe20000000015 */
[C---:B------:R-:W-:Y:S01]  /*03e0*/  IMAD.WIDE R20, R6.reuse, 0x4, R18 ;  /* 0x0000000406147825 */ /* 0x040fe200078e0212 */
[----:B------:R-:W2:Y:S04]  /*03f0*/  LDG.E R24, desc[UR4][R16.64+0xc] ;  /* 0x00000c0410187981 */ /* 0x000ea8000c1e1900 */
[----:B------:R-:W4:Y:S01]  /*0400*/  LDG.E R18, desc[UR4][R18.64] ;  /* 0x0000000412127981 */ /* 0x000f22000c1e1900 */
[----:B------:R-:W-:-:S06]  /*0410*/  IMAD.WIDE R22, R6, 0x4, R20 ;  /* 0x0000000406167825 */ /* 0x000fcc00078e0214 */
[----:B------:R-:W2:Y:S04]  /*0420*/  LDG.E R22, desc[UR4][R22.64] ;  /* 0x0000000416167981 */ /* 0x000ea8000c1e1900 */
[----:B------:R-:W5:Y:S01]  /*0430*/  LDG.E R19, desc[UR4][R16.64+0x8] ;  /* 0x0000080410137981 */ /* 0x000f62000c1e1900 */
[----:B---3--:R-:W-:-:S03]  /*0440*/  FFMA R29, R27, R28, R29 ;  /* 0x0000001c1b1d7223 */ /* 0x008fc6000000001d */
[----:B------:R-:W4:Y:S04]  /*0450*/  LDG.E R28, desc[UR4][R16.64+0x4] ;  /* 0x00000404101c7981 */ /* 0x000f28000c1e1900 */
[----:B------:R-:W5:Y:S01]  /*0460*/  LDG.E R27, desc[UR4][R20.64] ;  /* 0x00000004141b7981 */ /* 0x000f62000c1e1900 */
[----:B------:R-:W-:-:S04]  /*0470*/  IADD3 R26, PT, PT, R26, 0x8, RZ ;  /* 0x000000081a1a7810 */ /* 0x000fc80007ffe0ff */
[----:B------:R-:W-:Y:S02]  /*0480*/  ISETP.NE.AND P1, PT, R26, RZ, PT ;  /* 0x000000ff1a00720c */ /* 0x000fe40003f25270 */
[----:B------:R-:W-:Y:S01]  /*0490*/  LEA R4, R6, R4, 0x3 ;  /* 0x0000000406047211 */ /* 0x000fe200078e18ff */
[----:B----4-:R-:W-:Y:S01]  /*04a0*/  FFMA R28, R28, R18, R29 ;  /* 0x000000121c1c7223 */ /* 0x010fe2000000001d */
[----:B------:R-:W-:-:S03]  /*04b0*/  IADD3 R18, P2, PT, R16, 0x20, RZ ;  /* 0x0000002010127810 */ /* 0x000fc60007f5e0ff */
[----:B-----5:R-:W-:Y:S01]  /*04c0*/  FFMA R27, R19, R27, R28 ;  /* 0x0000001b131b7223 */ /* 0x020fe2000000001c */
[----:B------:R-:W-:-:S03]  /*04d0*/  IADD3.X R19, PT, PT, RZ, R17, RZ, P2, !PT ;  /* 0x00000011ff137210 */ /* 0x000fc600017fe4ff */
[----:B--2---:R-:W-:Y:S02]  /*04e0*/  FFMA R27, R24, R22, R27 ;  /* 0x00000016181b7223 */ /* 0x004fe4000000001b */
[----:B------:R-:W-:Y:S05]  /*04f0*/  @P1 BRA `(.L_x_2) ;  /* 0xfffffffc00601947 */ /* 0x000fea000383ffff */
.L_x_1:
[----:B------:R-:W-:Y:S05]  /*0500*/  @!P0 BRA `(.L_x_0) ;  /* 0x0000000000bc8947 */ /* 0x000fea0003800000 */
[----:B------:R-:W-:Y:S02]  /*0510*/  ISETP.GE.U32.AND P0, PT, R7, 0x4, PT ;  /* 0x000000040700780c */ /* 0x000fe40003f06070 */
[----:B------:R-:W-:-:S04]  /*0520*/  LOP3.LUT R28, R5, 0x3, RZ, 0xc0, !PT ;  /* 0x00000003051c7812 */ /* 0x000fc800078ec0ff */
[----:B------:R-:W-:-:S07]  /*0530*/  ISETP.NE.AND P1, PT, R28, RZ, PT ;  /* 0x000000ff1c00720c */ /* 0x000fce0003f25270 */
[----:B------:R-:W-:Y:S06]  /*0540*/  @!P0 BRA `(.L_x_3) ;  /* 0x0000000000508947 */ /* 0x000fec0003800000 */
[-C--:B-----5:R-:W-:Y:S01]  /*0550*/  IMAD R25, R6, R9.reuse, R3 ;  /* 0x0000000906197224 */ /* 0x0a0fe200078e0203 */
[----:B------:R-:W-:-:S03]  /*0560*/  IADD3 R17, PT, PT, R8, R9, RZ ;  /* 0x0000000908117210 */ /* 0x000fc60007ffe0ff */
[----:B------:R-:W-:-:S04]  /*0570*/  IMAD.WIDE R24, R25, 0x4, R10 ;  /* 0x0000000419187825 */ /* 0x000fc800078e020a */
[----:B------:R-:W-:-:S04]  /*0580*/  IMAD.WIDE R16, R17, 0x4, R12 ;  /* 0x0000000411107825 */ /* 0x000fc800078e020c */
[C---:B------:R-:W-:Y:S01]  /*0590*/  IMAD.WIDE R18, R6.reuse, 0x4, R24 ;  /* 0x0000000406127825 */ /* 0x040fe200078e0218 */
[----:B------:R-:W2:Y:S04]  /*05a0*/  LDG.E R26, desc[UR4][R16.64] ;  /* 0x00000004101a7981 */ /* 0x000ea8000c1e1900 */
[----:B------:R-:W2:Y:S01]  /*05b0*/  LDG.E R24, desc[UR4][R24.64] ;  /* 0x0000000418187981 */ /* 0x000ea2000c1e1900 */
[----:B------:R-:W-:-:S03]  /*05c0*/  IMAD.WIDE R20, R6, 0x4, R18 ;  /* 0x0000000406147825 */ /* 0x000fc600078e0212 */
[----:B------:R-:W3:Y:S04]  /*05d0*/  LDG.E R18, desc[UR4][R18.64] ;  /* 0x0000000412127981 */ /* 0x000ee8000c1e1900 */
[----:B------:R-:W3:Y:S01]  /*05e0*/  LDG.E R7, desc[UR4][R16.64+0x4] ;  /* 0x0000040410077981 */ /* 0x000ee2000c1e1900 */
[----:B------:R-:W-:-:S03]  /*05f0*/  IMAD.WIDE R22, R6, 0x4, R20 ;  /* 0x0000000406167825 */ /* 0x000fc600078e0214 */
[----:B------:R-:W4:Y:S04]  /*0600*/  LDG.E R4, desc[UR4][R20.64] ;  /* 0x0000000414047981 */ /* 0x000f28000c1e1900 */
[----:B------:R-:W4:Y:S04]  /*0610*/  LDG.E R29, desc[UR4][R16.64+0x8] ;  /* 0x00000804101d7981 */ /* 0x000f28000c1e1900 */
[----:B------:R-:W4:Y:S04]  /*0620*/  LDG.E R19, desc[UR4][R16.64+0xc] ;  /* 0x00000c0410137981 */ /* 0x000f28000c1e1900 */
[----:B------:R-:W4:Y:S01]  /*0630*/  LDG.E R22, desc[UR4][R22.64] ;  /* 0x0000000416167981 */ /* 0x000f22000c1e1900 */
[----:B------:R-:W-:Y:S01]  /*0640*/  IADD3 R9, PT, PT, R9, 0x4, RZ ;  /* 0x0000000409097810 */ /* 0x000fe20007ffe0ff */
[----:B--2---:R-:W-:-:S04]  /*0650*/  FFMA R26, R26, R24, R27 ;  /* 0x000000181a1a7223 */ /* 0x004fc8000000001b */
[----:B---3--:R-:W-:-:S04]  /*0660*/  FFMA R7, R7, R18, R26 ;  /* 0x0000001207077223 */ /* 0x008fc8000000001a */
[----:B----4-:R-:W-:-:S04]  /*0670*/  FFMA R4, R29, R4, R7 ;  /* 0x000000041d047223 */ /* 0x010fc80000000007 */
[----:B------:R-:W-:-:S07]  /*0680*/  FFMA R27, R19, R22, R4 ;  /* 0x00000016131b7223 */ /* 0x000fce0000000004 */
.L_x_3:
[----:B------:R-:W-:Y:S05]  /*0690*/  @!P1 BRA `(.L_x_0) ;  /* 0x0000000000589947 */ /* 0x000fea0003800000 */
[----:B------:R-:W-:Y:S02]  /*06a0*/  ISETP.NE.AND P0, PT, R28, 0x1, PT ;  /* 0x000000011c00780c */ /* 0x000fe40003f05270 */
[----:B------:R-:W-:-:S04]  /*06b0*/  LOP3.LUT R5, R5, 0x1, RZ, 0xc0, !PT ;  /* 0x0000000105057812 */ /* 0x000fc800078ec0ff */
[----:B------:R-:W-:-:S07]  /*06c0*/  ISETP.NE.U32.AND P1, PT, R5, 0x1, PT ;  /* 0x000000010500780c */ /* 0x000fce0003f25070 */
[-C--:B-----5:R-:W-:Y:S01]  /*06d0*/  @P0 IMAD R19, R6, R9.reuse, R3 ;  /* 0x0000000906130224 */ /* 0x0a0fe200078e0203 */
[----:B------:R-:W-:Y:S02]  /*06e0*/  @P0 IADD3 R5, PT, PT, R8, R9, RZ ;  /* 0x0000000908050210 */ /* 0x000fe40007ffe0ff */
[----:B------:R-:W-:Y:S01]  /*06f0*/  @P0 IADD3 R9, PT, PT, R9, 0x2, RZ ;  /* 0x0000000209090810 */ /* 0x000fe20007ffe0ff */
[----:B------:R-:W-:-:S03]  /*0700*/  @P0 IMAD.WIDE R18, R19, 0x4, R10 ;  /* 0x0000000413120825 */ /* 0x000fc600078e020a */
[-C--:B------:R-:W-:Y:S01]  /*0710*/  @!P1 IADD3 R7, PT, PT, R8, R9.reuse, RZ ;  /* 0x0000000908079210 */ /* 0x080fe20007ffe0ff */
[----:B------:R-:W-:Y:S01]  /*0720*/  @P0 IMAD.WIDE R4, R5, 0x4, R12 ;  /* 0x0000000405040825 */ /* 0x000fe200078e020c */
[----:B------:R-:W2:Y:S03]  /*0730*/  @P0 LDG.E R8, desc[UR4][R18.64] ;  /* 0x0000000412080981 */ /* 0x000ea6000c1e1900 */
[C---:B------:R-:W-:Y:S01]  /*0740*/  @P0 IMAD.WIDE R16, R6.reuse, 0x4, R18 ;  /* 0x0000000406100825 */ /* 0x040fe200078e0212 */
[----:B------:R-:W3:Y:S03]  /*0750*/  @P0 LDG.E R21, desc[UR4][R4.64+0x4] ;  /* 0x0000040404150981 */ /* 0x000ee6000c1e1900 */
[----:B------:R-:W-:Y:S02]  /*0760*/  @!P1 IMAD R9, R6, R9, R3 ;  /* 0x0000000906099224 */ /* 0x000fe400078e0203 */
[----:B------:R-:W2:Y:S01]  /*0770*/  @P0 LDG.E R6, desc[UR4][R4.64] ;  /* 0x0000000404060981 */ /* 0x000ea2000c1e1900 */
[----:B------:R-:W-:-:S03]  /*0780*/  @!P1 IMAD.WIDE R12, R7, 0x4, R12 ;  /* 0x00000004070c9825 */ /* 0x000fc600078e020c */
[----:B------:R-:W3:Y:S01]  /*0790*/  @P0 LDG.E R16, desc[UR4][R16.64] ;  /* 0x0000000410100981 */ /* 0x000ee2000c1e1900 */
[----:B------:R-:W-:-:S03]  /*07a0*/  @!P1 IMAD.WIDE R10, R9, 0x4, R10 ;  /* 0x00000004090a9825 */ /* 0x000fc600078e020a */
[----:B------:R-:W4:Y:S04]  /*07b0*/  @!P1 LDG.E R12, desc[UR4][R12.64] ;  /* 0x000000040c0c9981 */ /* 0x000f28000c1e1900 */
[----:B------:R-:W4:Y:S01]  /*07c0*/  @!P1 LDG.E R10, desc[UR4][R10.64] ;  /* 0x000000040a0a9981 */ /* 0x000f22000c1e1900 */
[----:B--2---:R-:W-:-:S04]  /*07d0*/  @P0 FFMA R6, R6, R8, R27 ;  /* 0x0000000806060223 */ /* 0x004fc8000000001b */
[----:B---3--:R-:W-:-:S04]  /*07e0*/  @P0 FFMA R27, R21, R16, R6 ;  /* 0x00000010151b0223 */ /* 0x008fc80000000006 */
[----:B----4-:R-:W-:-:S07]  /*07f0*/  @!P1 FFMA R27, R12, R10, R27 ;  /* 0x0000000a0c1b9223 */ /* 0x010fce000000001b */
.L_x_0:
[----:B------:R-:W2:Y:S01]  /*0800*/  LDG.E.64 R14, desc[UR4][R14.64+0x8] ;  /* 0x000008040e0e7981 */ /* 0x000ea2000c1e1b00 */
[----:B------:R-:W-:-:S04]  /*0810*/  IMAD R3, R2, R0, R3 ;  /* 0x0000000002037224 */ /* 0x000fc800078e0203 */
[----:B--2---:R-:W-:-:S05]  /*0820*/  IMAD.WIDE R2, R3, 0x4, R14 ;  /* 0x0000000403027825 */ /* 0x004fca00078e020e */
[----:B------:R-:W-:Y:S01]  /*0830*/  STG.E desc[UR4][R2.64], R27 ;  /* 0x0000001b02007986 */ /* 0x000fe2000c101904 */
[----:B------:R-:W-:Y:S05]  /*0840*/  EXIT ;  /* 0x000000000000794d */ /* 0x000fea0003800000 */
.L_x_4:
[----:B------:R-:W-:-:S00]  /*0850*/  BRA `(.L_x_4) ;  /* 0xfffffffc00fc7947 */ /* 0x000fc0000383ffff */
[----:B------:R-:W-:-:S00]  /*0860*/  NOP ;  /* 0x0000000000007918 */ /* 0x000fc00000000000 */
        /* <DEDUP_REMOVED lines=9> */
.L_x_5:


//--------------------- .nv.shared.reserved.0     --------------------------
	.section	.nv.shared.reserved.0,"aw",@nobits
	.weak		__nv_reservedSMEM_offset_0_alias
	.size		__nv_reservedSMEM_offset_0_alias, 0, 64
	.other		__nv_reservedSMEM_offset_0_alias,@"STO_CUDA_RESERVED_SHARED STV_DEFAULT"
__nv_reservedSMEM_offset_0_alias:
	.zero		0
	.zero		64


//--------------------- .nv.constant0._Z9matrixMulP6MatrixS0_S0_ --------------------------
	.section	.nv.constant0._Z9matrixMulP6MatrixS0_S0_,"a",@progbits
	.sectionflags	@""
	.align	4
.nv.constant0._Z9matrixMulP6MatrixS0_S0_:
	.zero		920


//--------------------- SYMBOLS --------------------------

	.type		.nv.reservedSmem.offset0,@object
	.size		.nv.reservedSmem.offset0,0x4
